//
// Generated by NVIDIA NVVM Compiler
//
// Compiler Build ID: CL-36424714
// Cuda compilation tools, release 13.0, V13.0.88
// Based on NVVM 20.0.0
//

.version 9.0
.target sm_100
.address_size 64

	// .globl	_Z19dump_c_fragment_ptxPf

.visible .entry _Z19dump_c_fragment_ptxPf(
	.param .u64 .ptr .align 1 _Z19dump_c_fragment_ptxPf_param_0
)
{
	.reg .pred 	%p<2>;
	.reg .b32 	%r<7>;
	.reg .b32 	%f<5>;
	.reg .b64 	%rd<5>;

	ld.param.u64 	%rd1, [_Z19dump_c_fragment_ptxPf_param_0];
	mov.u32 	%r1, %tid.x;
	setp.gt.u32 	%p1, %r1, 31;
	@%p1 bra 	$L__BB0_2;
	cvta.to.global.u64 	%rd2, %rd1;
	mul.lo.s32 	%r2, %r1, 10;
	cvt.rn.f32.u32 	%f1, %r2;
	or.b32  	%r3, %r2, 1;
	cvt.rn.f32.u32 	%f2, %r3;
	add.s32 	%r4, %r2, 2;
	cvt.rn.f32.u32 	%f3, %r4;
	add.s32 	%r5, %r2, 3;
	cvt.rn.f32.u32 	%f4, %r5;
	shl.b32 	%r6, %r1, 2;
	mul.wide.u32 	%rd3, %r6, 4;
	add.s64 	%rd4, %rd2, %rd3;
	st.global.f32 	[%rd4], %f1;
	st.global.f32 	[%rd4+4], %f2;
	st.global.f32 	[%rd4+8], %f3;
	st.global.f32 	[%rd4+12], %f4;
$L__BB0_2:
	ret;

}
	// .globl	_Z20dump_c_fragment_wmmaPfS_i
.visible .entry _Z20dump_c_fragment_wmmaPfS_i(
	.param .u64 .ptr .align 1 _Z20dump_c_fragment_wmmaPfS_i_param_0,
	.param .u64 .ptr .align 1 _Z20dump_c_fragment_wmmaPfS_i_param_1,
	.param .u32 _Z20dump_c_fragment_wmmaPfS_i_param_2
)
{
	.reg .pred 	%p<2>;
	.reg .b32 	%r<12>;
	.reg .b32 	%f<9>;
	.reg .b64 	%rd<6>;

	ld.param.u64 	%rd1, [_Z20dump_c_fragment_wmmaPfS_i_param_0];
	ld.param.u64 	%rd2, [_Z20dump_c_fragment_wmmaPfS_i_param_1];
	ld.param.u32 	%r2, [_Z20dump_c_fragment_wmmaPfS_i_param_2];
	mov.u32 	%r1, %tid.x;
	setp.gt.u32 	%p1, %r1, 31;
	@%p1 bra 	$L__BB1_2;
	cvta.to.global.u64 	%rd3, %rd2;
	mul.lo.s32 	%r3, %r1, 10;
	cvt.rn.f32.u32 	%f1, %r3;
	or.b32  	%r4, %r3, 1;
	cvt.rn.f32.u32 	%f2, %r4;
	add.s32 	%r5, %r3, 2;
	cvt.rn.f32.u32 	%f3, %r5;
	add.s32 	%r6, %r3, 3;
	cvt.rn.f32.u32 	%f4, %r6;
	add.s32 	%r7, %r3, 4;
	cvt.rn.f32.u32 	%f5, %r7;
	add.s32 	%r8, %r3, 5;
	cvt.rn.f32.u32 	%f6, %r8;
	add.s32 	%r9, %r3, 6;
	cvt.rn.f32.u32 	%f7, %r9;
	add.s32 	%r10, %r3, 7;
	cvt.rn.f32.u32 	%f8, %r10;
	wmma.store.d.sync.aligned.row.m16n16k8.f32 	[%rd1], {%f1, %f2, %f3, %f4, %f5, %f6, %f7, %f8}, %r2;
	shl.b32 	%r11, %r1, 3;
	mul.wide.u32 	%rd4, %r11, 4;
	add.s64 	%rd5, %rd3, %rd4;
	st.global.f32 	[%rd5], %f1;
	st.global.f32 	[%rd5+4], %f2;
	st.global.f32 	[%rd5+8], %f3;
	st.global.f32 	[%rd5+12], %f4;
	st.global.f32 	[%rd5+16], %f5;
	st.global.f32 	[%rd5+20], %f6;
	st.global.f32 	[%rd5+24], %f7;
	st.global.f32 	[%rd5+28], %f8;
$L__BB1_2:
	ret;

}


// ===== COMPILED SASS (sm_100) =====

	.target	sm_100

	.elftype	@"ET_EXEC"


//--------------------- .note.nv.tkinfo           --------------------------
	.section	.note.nv.tkinfo,"",@"SHT_NOTE"
	.sectionflags	@"SHF_NOTE_NV_TKINFO"
	.tkinfo
        /*0018*/ 	.word	0x00000002
        /*0030*/ 	.string	""
        /*0030*/ 	.string	"ptxas"
        /*0030*/ 	.string	"Cuda compilation tools, release 13.0, V13.0.88"
        /*0030*/ 	.string	"Build cuda_13.0.r13.0/compiler.36424714_0"
        /*0030*/ 	.string	"-arch sm_100 -m 64 "



//--------------------- .note.nv.cuinfo           --------------------------
	.section	.note.nv.cuinfo,"",@"SHT_NOTE"
	.sectionflags	@"SHF_NOTE_NV_CUINFO"
        /*0018*/ 	.short	0x0002
        /*001a*/ 	.short	0x0064
        /*001c*/ 	.short	0x0082
	.zero		2


//--------------------- .nv.info                  --------------------------
	.section	.nv.info,"",@"SHT_CUDA_INFO"
	.align	4


	//----- nvinfo : EIATTR_REGCOUNT
	.align		4
        /*0000*/ 	.byte	0x04, 0x2f
        /*0002*/ 	.short	(.L_1 - .L_0)
	.align		4
.L_0:
        /*0004*/ 	.word	index@(_Z19dump_c_fragment_ptxPf)
        /*0008*/ 	.word	0x0000000e


	//----- nvinfo : EIATTR_FRAME_SIZE
	.align		4
.L_1:
        /*000c*/ 	.byte	0x04, 0x11
        /*000e*/ 	.short	(.L_3 - .L_2)
	.align		4
.L_2:
        /*0010*/ 	.word	index@(_Z19dump_c_fragment_ptxPf)
        /*0014*/ 	.word	0x00000000


	//----- nvinfo : EIATTR_REGCOUNT
	.align		4
.L_3:
        /*0018*/ 	.byte	0x04, 0x2f
        /*001a*/ 	.short	(.L_5 - .L_4)
	.align		4
.L_4:
        /*001c*/ 	.word	index@(_Z20dump_c_fragment_wmmaPfS_i)
        /*0020*/ 	.word	0x00000014


	//----- nvinfo : EIATTR_FRAME_SIZE
	.align		4
.L_5:
        /*0024*/ 	.byte	0x04, 0x11
        /*0026*/ 	.short	(.L_7 - .L_6)
	.align		4
.L_6:
        /*0028*/ 	.word	index@(_Z20dump_c_fragment_wmmaPfS_i)
        /*002c*/ 	.word	0x00000000


	//----- nvinfo : EIATTR_MIN_STACK_SIZE
	.align		4
.L_7:
        /*0030*/ 	.byte	0x04, 0x12
        /*0032*/ 	.short	(.L_9 - .L_8)
	.align		4
.L_8:
        /*0034*/ 	.word	index@(_Z20dump_c_fragment_wmmaPfS_i)
        /*0038*/ 	.word	0x00000000


	//----- nvinfo : EIATTR_MIN_STACK_SIZE
	.align		4
.L_9:
        /*003c*/ 	.byte	0x04, 0x12
        /*003e*/ 	.short	(.L_11 - .L_10)
	.align		4
.L_10:
        /*0040*/ 	.word	index@(_Z19dump_c_fragment_ptxPf)
        /*0044*/ 	.word	0x00000000
.L_11:


//--------------------- .nv.compat                --------------------------
	.section	.nv.compat,"",@"SHT_CUDA_COMPAT_INFO"
	.align	4
        /*0000*/ 	.byte	0x02, 0x09, 0x00, 0x00, 0x02, 0x02, 0x01, 0x00, 0x02, 0x05, 0x05, 0x00, 0x03, 0x07, 0x01, 0x01
        /*0010*/ 	.byte	0x02, 0x03, 0x00, 0x00, 0x02, 0x06, 0x01, 0x00, 0x04, 0x0b, 0x08, 0x00, 0x09, 0x00, 0x00, 0x00
        /*0020*/ 	.byte	0x00, 0x00, 0x00, 0x00


//--------------------- .nv.info._Z20dump_c_fragment_wmmaPfS_i --------------------------
	.section	.nv.info._Z20dump_c_fragment_wmmaPfS_i,"",@"SHT_CUDA_INFO"
	.sectionflags	@""
	.align	4


	//----- nvinfo : EIATTR_CUDA_API_VERSION
	.align		4
        /*0000*/ 	.byte	0x04, 0x37
        /*0002*/ 	.short	(.L_13 - .L_12)
.L_12:
        /*0004*/ 	.word	0x00000082


	//----- nvinfo : EIATTR_KPARAM_INFO
	.align		4
.L_13:
        /*0008*/ 	.byte	0x04, 0x17
        /*000a*/ 	.short	(.L_15 - .L_14)
.L_14:
        /*000c*/ 	.word	0x00000000
        /*0010*/ 	.short	0x0002
        /*0012*/ 	.short	0x0010
        /*0014*/ 	.byte	0x00, 0xf0, 0x11, 0x00


	//----- nvinfo : EIATTR_KPARAM_INFO
	.align		4
.L_15:
        /*0018*/ 	.byte	0x04, 0x17
        /*001a*/ 	.short	(.L_17 - .L_16)
.L_16:
        /*001c*/ 	.word	0x00000000
        /*0020*/ 	.short	0x0001
        /*0022*/ 	.short	0x0008
        /*0024*/ 	.byte	0x00, 0xf5, 0x21, 0x00


	//----- nvinfo : EIATTR_KPARAM_INFO
	.align		4
.L_17:
        /*0028*/ 	.byte	0x04, 0x17
        /*002a*/ 	.short	(.L_19 - .L_18)
.L_18:
        /*002c*/ 	.word	0x00000000
        /*0030*/ 	.short	0x0000
        /*0032*/ 	.short	0x0000
        /*0034*/ 	.byte	0x00, 0xf5, 0x21, 0x00


	//----- nvinfo : EIATTR_SPARSE_MMA_MASK
	.align		4
.L_19:
        /*0038*/ 	.byte	0x03, 0x50
        /*003a*/ 	.short	0x0000


	//----- nvinfo : EIATTR_WMMA_USED
	.align		4
        /*003c*/ 	.byte	0x01, 0x2b
	.zero		2


	//----- nvinfo : EIATTR_MAXREG_COUNT
	.align		4
        /*0040*/ 	.byte	0x03, 0x1b
        /*0042*/ 	.short	0x00ff


	//----- nvinfo : EIATTR_MERCURY_ISA_VERSION
	.align		4
        /*0044*/ 	.byte	0x03, 0x5f
        /*0046*/ 	.short	0x0101


	//----- nvinfo : EIATTR_VRC_CTA_INIT_COUNT
	.align		4
        /*0048*/ 	.byte	0x02, 0x4a
	.zero		1
	.zero		1


	//----- nvinfo : EIATTR_EXIT_INSTR_OFFSETS
	.align		4
        /*004c*/ 	.byte	0x04, 0x1c
        /*004e*/ 	.short	(.L_21 - .L_20)


	//   ....[0]....
.L_20:
        /*0050*/ 	.word	0x00000030


	//   ....[1]....
        /*0054*/ 	.word	0x000002f0


	//----- nvinfo : EIATTR_CBANK_PARAM_SIZE
	.align		4
.L_21:
        /*0058*/ 	.byte	0x03, 0x19
        /*005a*/ 	.short	0x0014


	//----- nvinfo : EIATTR_PARAM_CBANK
	.align		4
        /*005c*/ 	.byte	0x04, 0x0a
        /*005e*/ 	.short	(.L_23 - .L_22)
	.align		4
.L_22:
        /*0060*/ 	.word	index@(.nv.constant0._Z20dump_c_fragment_wmmaPfS_i)
        /*0064*/ 	.short	0x0380
        /*0066*/ 	.short	0x0014


	//----- nvinfo : EIATTR_SW_WAR
	.align		4
.L_23:
        /*0068*/ 	.byte	0x04, 0x36
        /*006a*/ 	.short	(.L_25 - .L_24)
.L_24:
        /*006c*/ 	.word	0x00000008
.L_25:


//--------------------- .nv.info._Z19dump_c_fragment_ptxPf --------------------------
	.section	.nv.info._Z19dump_c_fragment_ptxPf,"",@"SHT_CUDA_INFO"
	.sectionflags	@""
	.align	4


	//----- nvinfo : EIATTR_CUDA_API_VERSION
	.align		4
        /*0000*/ 	.byte	0x04, 0x37
        /*0002*/ 	.short	(.L_27 - .L_26)
.L_26:
        /*0004*/ 	.word	0x00000082


	//----- nvinfo : EIATTR_KPARAM_INFO
	.align		4
.L_27:
        /*0008*/ 	.byte	0x04, 0x17
        /*000a*/ 	.short	(.L_29 - .L_28)
.L_28:
        /*000c*/ 	.word	0x00000000
        /*0010*/ 	.short	0x0000
        /*0012*/ 	.short	0x0000
        /*0014*/ 	.byte	0x00, 0xf5, 0x21, 0x00


	//----- nvinfo : EIATTR_SPARSE_MMA_MASK
	.align		4
.L_29:
        /*0018*/ 	.byte	0x03, 0x50
        /*001a*/ 	.short	0x0000


	//----- nvinfo : EIATTR_MAXREG_COUNT
	.align		4
        /*001c*/ 	.byte	0x03, 0x1b
        /*001e*/ 	.short	0x00ff


	//----- nvinfo : EIATTR_MERCURY_ISA_VERSION
	.align		4
        /*0020*/ 	.byte	0x03, 0x5f
        /*0022*/ 	.short	0x0101


	//----- nvinfo : EIATTR_VRC_CTA_INIT_COUNT
	.align		4
        /*0024*/ 	.byte	0x02, 0x4a
	.zero		1
	.zero		1


	//----- nvinfo : EIATTR_EXIT_INSTR_OFFSETS
	.align		4
        /*0028*/ 	.byte	0x04, 0x1c
        /*002a*/ 	.short	(.L_31 - .L_30)


	//   ....[0]....
.L_30:
        /*002c*/ 	.word	0x00000030


	//   ....[1]....
        /*0030*/ 	.word	0x00000140


	//----- nvinfo : EIATTR_CBANK_PARAM_SIZE
	.align		4
.L_31:
        /*0034*/ 	.byte	0x03, 0x19
        /*0036*/ 	.short	0x0008


	//----- nvinfo : EIATTR_PARAM_CBANK
	.align		4
        /*0038*/ 	.byte	0x04, 0x0a
        /*003a*/ 	.short	(.L_33 - .L_32)
	.align		4
.L_32:
        /*003c*/ 	.word	index@(.nv.constant0._Z19dump_c_fragment_ptxPf)
        /*0040*/ 	.short	0x0380
        /*0042*/ 	.short	0x0008


	//----- nvinfo : EIATTR_SW_WAR
	.align		4
.L_33:
        /*0044*/ 	.byte	0x04, 0x36
        /*0046*/ 	.short	(.L_35 - .L_34)
.L_34:
        /*0048*/ 	.word	0x00000008
.L_35:


//--------------------- .nv.callgraph             --------------------------
	.section	.nv.callgraph,"",@"SHT_CUDA_CALLGRAPH"
	.align	4
	.sectionentsize	8
	.align		4
        /*0000*/ 	.word	0x00000000
	.align		4
        /*0004*/ 	.word	0xffffffff
	.align		4
        /*0008*/ 	.word	0x00000000
	.align		4
        /*000c*/ 	.word	0xfffffffe
	.align		4
        /*0010*/ 	.word	0x00000000
	.align		4
        /*0014*/ 	.word	0xfffffffd
	.align		4
        /*0018*/ 	.word	0x00000000
	.align		4
        /*001c*/ 	.word	0xfffffffc


//--------------------- .text._Z20dump_c_fragment_wmmaPfS_i --------------------------
	.section	.text._Z20dump_c_fragment_wmmaPfS_i,"ax",@progbits
	.align	128
        .global         _Z20dump_c_fragment_wmmaPfS_i
        .type           _Z20dump_c_fragment_wmmaPfS_i,@function
        .size           _Z20dump_c_fragment_wmmaPfS_i,(.L_x_2 - _Z20dump_c_fragment_wmmaPfS_i)
        .other          _Z20dump_c_fragment_wmmaPfS_i,@"STO_CUDA_ENTRY STV_DEFAULT"
_Z20dump_c_fragment_wmmaPfS_i:
.text._Z20dump_c_fragment_wmmaPfS_i:
[----:B------:R-:W-:Y:S01]  /*0000*/  LDC R1, c[0x0][0x37c] ;  /* 0x0000df00ff017b82 */ /* 0x000fe20000000800 */
[----:B------:R-:W0:Y:S02]  /*0010*/  S2R R17, SR_TID.X ;  /* 0x0000000000117919 */ /* 0x000e240000002100 */
[----:B0-----:R-:W-:-:S13]  /*0020*/  ISETP.GT.U32.AND P0, PT, R17, 0x1f, PT ;  /* 0x0000001f1100780c */ /* 0x001fda0003f04070 */
[----:B------:R-:W-:Y:S05]  /*0030*/  @P0 EXIT ;  /* 0x000000000000094d */ /* 0x000fea0003800000 */
[----:B------:R-:W0:Y:S01]  /*0040*/  S2R R2, SR_LANEID ;  /* 0x0000000000027919 */ /* 0x000e220000000000 */
[----:B------:R-:W1:Y:S01]  /*0050*/  LDC R11, c[0x0][0x390] ;  /* 0x0000e400ff0b7b82 */ /* 0x000e620000000800 */
[----:B------:R-:W2:Y:S01]  /*0060*/  LDCU.64 UR4, c[0x0][0x380] ;  /* 0x00007000ff0477ac */ /* 0x000ea20008000a00 */
[----:B------:R-:W-:Y:S02]  /*0070*/  IMAD.MOV.U32 R3, RZ, RZ, RZ ;  /* 0x000000ffff037224 */ /* 0x000fe400078e00ff */
[C---:B------:R-:W-:Y:S02]  /*0080*/  IMAD R0, R17.reuse, 0xa, RZ ;  /* 0x0000000a11007824 */ /* 0x040fe400078e02ff */
[----:B------:R-:W-:Y:S02]  /*0090*/  IMAD.SHL.U32 R17, R17, 0x8, RZ ;  /* 0x0000000811117824 */ /* 0x000fe400078e00ff */
[----:B------:R-:W3:Y:S01]  /*00a0*/  LDC.64 R4, c[0x0][0x388] ;  /* 0x0000e200ff047b82 */ /* 0x000ee20000000a00 */
[----:B------:R-:W-:-:S02]  /*00b0*/  VIADD R10, R0, 0x4 ;  /* 0x00000004000a7836 */ /* 0x000fc40000000000 */
[C---:B------:R-:W-:Y:S02]  /*00c0*/  VIADD R8, R0.reuse, 0x2 ;  /* 0x0000000200087836 */ /* 0x040fe40000000000 */
[C---:B------:R-:W-:Y:S01]  /*00d0*/  VIADD R9, R0.reuse, 0x3 ;  /* 0x0000000300097836 */ /* 0x040fe20000000000 */
[----:B------:R-:W-:Y:S01]  /*00e0*/  I2FP.F32.U32 R12, R10 ;  /* 0x0000000a000c7245 */ /* 0x000fe20000201000 */
[C---:B------:R-:W-:Y:S01]  /*00f0*/  VIADD R13, R0.reuse, 0x5 ;  /* 0x00000005000d7836 */ /* 0x040fe20000000000 */
[----:B------:R-:W-:Y:S01]  /*0100*/  I2FP.F32.U32 R8, R8 ;  /* 0x0000000800087245 */ /* 0x000fe20000201000 */
[C---:B------:R-:W-:Y:S01]  /*0110*/  VIADD R14, R0.reuse, 0x6 ;  /* 0x00000006000e7836 */ /* 0x040fe20000000000 */
[----:B------:R-:W-:Y:S01]  /*0120*/  I2FP.F32.U32 R9, R9 ;  /* 0x0000000900097245 */ /* 0x000fe20000201000 */
[----:B------:R-:W-:Y:S01]  /*0130*/  VIADD R15, R0, 0x7 ;  /* 0x00000007000f7836 */ /* 0x000fe20000000000 */
[----:B------:R-:W-:Y:S02]  /*0140*/  I2FP.F32.U32 R13, R13 ;  /* 0x0000000d000d7245 */ /* 0x000fe40000201000 */
[----:B------:R-:W-:-:S02]  /*0150*/  I2FP.F32.U32 R14, R14 ;  /* 0x0000000e000e7245 */ /* 0x000fc40000201000 */
[----:B-1----:R-:W-:Y:S02]  /*0160*/  SHF.R.U32.HI R11, RZ, 0x1, R11 ;  /* 0x00000001ff0b7819 */ /* 0x002fe4000001160b */
[----:B------:R-:W-:Y:S02]  /*0170*/  I2FP.F32.U32 R15, R15 ;  /* 0x0000000f000f7245 */ /* 0x000fe40000201000 */
[----:B0-----:R-:W-:Y:S01]  /*0180*/  SHF.R.U32.HI R7, RZ, 0x2, R2 ;  /* 0x00000002ff077819 */ /* 0x001fe20000011602 */
[----:B---3--:R-:W-:Y:S01]  /*0190*/  IMAD.WIDE.U32 R4, R17, 0x4, R4 ;  /* 0x0000000411047825 */ /* 0x008fe200078e0004 */
[----:B------:R-:W-:-:S05]  /*01a0*/  LOP3.LUT R2, R2, 0x3, RZ, 0xc0, !PT ;  /* 0x0000000302027812 */ /* 0x000fca00078ec0ff */
[----:B------:R-:W-:-:S03]  /*01b0*/  IMAD.WIDE.U32 R6, R7, R11, R2 ;  /* 0x0000000b07067225 */ /* 0x000fc600078e0002 */
[----:B--2---:R-:W-:-:S04]  /*01c0*/  LEA R2, P0, R6, UR4, 0x3 ;  /* 0x0000000406027c11 */ /* 0x004fc8000f8018ff */
[----:B------:R-:W-:Y:S01]  /*01d0*/  LEA.HI.X R3, R6, UR5, R7, 0x3, P0 ;  /* 0x0000000506037c11 */ /* 0x000fe200080f1c07 */
[----:B------:R-:W0:Y:S01]  /*01e0*/  LDCU.64 UR4, c[0x0][0x358] ;  /* 0x00006b00ff0477ac */ /* 0x000e220008000a00 */
[----:B------:R-:W-:Y:S01]  /*01f0*/  VIADD R7, R0, 0x1 ;  /* 0x0000000100077836 */ /* 0x000fe20000000000 */
[----:B------:R-:W-:Y:S01]  /*0200*/  I2FP.F32.U32 R6, R0 ;  /* 0x0000000000067245 */ /* 0x000fe20000201000 */
[----:B------:R-:W-:-:S03]  /*0210*/  IMAD.WIDE.U32 R10, R11, 0x40, R2 ;  /* 0x000000400b0a7825 */ /* 0x000fc600078e0002 */
[----:B------:R-:W-:-:S05]  /*0220*/  I2FP.F32.U32 R7, R7 ;  /* 0x0000000700077245 */ /* 0x000fca0000201000 */
[----:B0-----:R-:W-:Y:S04]  /*0230*/  ST.E.64 desc[UR4][R2.64], R6 ;  /* 0x0000000602007985 */ /* 0x001fe8000c101b04 */
[----:B------:R-:W-:Y:S04]  /*0240*/  ST.E.64 desc[UR4][R10.64], R8 ;  /* 0x000000080a007985 */ /* 0x000fe8000c101b04 */
[----:B------:R-:W-:Y:S04]  /*0250*/  ST.E.64 desc[UR4][R2.64+0x20], R12 ;  /* 0x0000200c02007985 */ /* 0x000fe8000c101b04 */
[----:B------:R-:W-:Y:S04]  /*0260*/  ST.E.64 desc[UR4][R10.64+0x20], R14 ;  /* 0x0000200e0a007985 */ /* 0x000fe8000c101b04 */
[----:B------:R-:W-:Y:S04]  /*0270*/  STG.E desc[UR4][R4.64], R6 ;  /* 0x0000000604007986 */ /* 0x000fe8000c101904 */
[----:B------:R-:W-:Y:S04]  /*0280*/  STG.E desc[UR4][R4.64+0x4], R7 ;  /* 0x0000040704007986 */ /* 0x000fe8000c101904 */
[----:B------:R-:W-:Y:S04]  /*0290*/  STG.E desc[UR4][R4.64+0x8], R8 ;  /* 0x0000080804007986 */ /* 0x000fe8000c101904 */
[----:B------:R-:W-:Y:S04]  /*02a0*/  STG.E desc[UR4][R4.64+0xc], R9 ;  /* 0x00000c0904007986 */ /* 0x000fe8000c101904 */
[----:B------:R-:W-:Y:S04]  /*02b0*/  STG.E desc[UR4][R4.64+0x10], R12 ;  /* 0x0000100c04007986 */ /* 0x000fe8000c101904 */
[----:B------:R-:W-:Y:S04]  /*02c0*/  STG.E desc[UR4][R4.64+0x14], R13 ;  /* 0x0000140d04007986 */ /* 0x000fe8000c101904 */
[----:B------:R-:W-:Y:S04]  /*02d0*/  STG.E desc[UR4][R4.64+0x18], R14 ;  /* 0x0000180e04007986 */ /* 0x000fe8000c101904 */
[----:B------:R-:W-:Y:S01]  /*02e0*/  STG.E desc[UR4][R4.64+0x1c], R15 ;  /* 0x00001c0f04007986 */ /* 0x000fe2000c101904 */
[----:B------:R-:W-:Y:S05]  /*02f0*/  EXIT ;  /* 0x000000000000794d */ /* 0x000fea0003800000 */
.L_x_0:
[----:B------:R-:W-:-:S00]  /*0300*/  BRA `(.L_x_0) ;  /* 0xfffffffc00fc7947 */ /* 0x000fc0000383ffff */
[----:B------:R-:W-:-:S00]  /*0310*/  NOP ;  /* 0x0000000000007918 */ /* 0x000fc00000000000 */
        /* <DEDUP_REMOVED lines=14> */
.L_x_2:


//--------------------- .text._Z19dump_c_fragment_ptxPf --------------------------
	.section	.text._Z19dump_c_fragment_ptxPf,"ax",@progbits
	.align	128
        .global         _Z19dump_c_fragment_ptxPf
        .type           _Z19dump_c_fragment_ptxPf,@function
        .size           _Z19dump_c_fragment_ptxPf,(.L_x_3 - _Z19dump_c_fragment_ptxPf)
        .other          _Z19dump_c_fragment_ptxPf,@"STO_CUDA_ENTRY STV_DEFAULT"
_Z19dump_c_fragment_ptxPf:
.text._Z19dump_c_fragment_ptxPf:
[----:B------:R-:W-:Y:S01]  /*0000*/  LDC R1, c[0x0][0x37c] ;  /* 0x0000df00ff017b82 */ /* 0x000fe20000000800 */
[----:B------:R-:W0:Y:S02]  /*0010*/  S2R R0, SR_TID.X ;  /* 0x0000000000007919 */ /* 0x000e240000002100 */
[----:B0-----:R-:W-:-:S13]  /*0020*/  ISETP.GT.U32.AND P0, PT, R0, 0x1f, PT ;  /* 0x0000001f0000780c */ /* 0x001fda0003f04070 */
[----:B------:R-:W-:Y:S05]  /*0030*/  @P0 EXIT ;  /* 0x000000000000094d */ /* 0x000fea0003800000 */
[----:B------:R-:W0:Y:S01]  /*0040*/  LDC.64 R2, c[0x0][0x380] ;  /* 0x0000e000ff027b82 */ /* 0x000e220000000a00 */
[----:B------:R-:W1:Y:S01]  /*0050*/  LDCU.64 UR4, c[0x0][0x358] ;  /* 0x00006b00ff0477ac */ /* 0x000e620008000a00 */
[C---:B------:R-:W-:Y:S02]  /*0060*/  IMAD.SHL.U32 R5, R0.reuse, 0x4, RZ ;  /* 0x0000000400057824 */ /* 0x040fe400078e00ff */
[----:B------:R-:W-:-:S04]  /*0070*/  IMAD R0, R0, 0xa, RZ ;  /* 0x0000000a00007824 */ /* 0x000fc800078e02ff */
[C---:B------:R-:W-:Y:S01]  /*0080*/  VIADD R4, R0.reuse, 0x1 ;  /* 0x0000000100047836 */ /* 0x040fe20000000000 */
[C---:B------:R-:W-:Y:S01]  /*0090*/  IADD3 R6, PT, PT, R0.reuse, 0x2, RZ ;  /* 0x0000000200067810 */ /* 0x040fe20007ffe0ff */
[----:B------:R-:W-:-:S03]  /*00a0*/  VIADD R8, R0, 0x3 ;  /* 0x0000000300087836 */ /* 0x000fc60000000000 */
[----:B------:R-:W-:Y:S02]  /*00b0*/  I2FP.F32.U32 R7, R4 ;  /* 0x0000000400077245 */ /* 0x000fe40000201000 */
[----:B------:R-:W-:Y:S02]  /*00c0*/  I2FP.F32.U32 R9, R6 ;  /* 0x0000000600097245 */ /* 0x000fe40000201000 */
[----:B------:R-:W-:Y:S01]  /*00d0*/  I2FP.F32.U32 R11, R8 ;  /* 0x00000008000b7245 */ /* 0x000fe20000201000 */
[----:B0-----:R-:W-:Y:S01]  /*00e0*/  IMAD.WIDE.U32 R2, R5, 0x4, R2 ;  /* 0x0000000405027825 */ /* 0x001fe200078e0002 */
[----:B------:R-:W-:-:S04]  /*00f0*/  I2FP.F32.U32 R5, R0 ;  /* 0x0000000000057245 */ /* 0x000fc80000201000 */
[----:B-1----:R-:W-:Y:S04]  /*0100*/  STG.E desc[UR4][R2.64+0x4], R7 ;  /* 0x0000040702007986 */ /* 0x002fe8000c101904 */
[----:B------:R-:W-:Y:S04]  /*0110*/  STG.E desc[UR4][R2.64], R5 ;  /* 0x0000000502007986 */ /* 0x000fe8000c101904 */
[----:B------:R-:W-:Y:S04]  /*0120*/  STG.E desc[UR4][R2.64+0x8], R9 ;  /* 0x0000080902007986 */ /* 0x000fe8000c101904 */
[----:B------:R-:W-:Y:S01]  /*0130*/  STG.E desc[UR4][R2.64+0xc], R11 ;  /* 0x00000c0b02007986 */ /* 0x000fe2000c101904 */
[----:B------:R-:W-:Y:S05]  /*0140*/  EXIT ;  /* 0x000000000000794d */ /* 0x000fea0003800000 */
.L_x_1:
        /* <DEDUP_REMOVED lines=11> */
.L_x_3:


//--------------------- .nv.shared.reserved.0     --------------------------
	.section	.nv.shared.reserved.0,"aw",@nobits
	.weak		__nv_reservedSMEM_offset_0_alias
	.size		__nv_reservedSMEM_offset_0_alias, 0, 64
	.other		__nv_reservedSMEM_offset_0_alias,@"STO_CUDA_RESERVED_SHARED STV_DEFAULT"
__nv_reservedSMEM_offset_0_alias:
	.zero		0
	.zero		64


//--------------------- .nv.constant0._Z20dump_c_fragment_wmmaPfS_i --------------------------
	.section	.nv.constant0._Z20dump_c_fragment_wmmaPfS_i,"a",@progbits
	.sectionflags	@""
	.align	4
.nv.constant0._Z20dump_c_fragment_wmmaPfS_i:
	.zero		916


//--------------------- .nv.constant0._Z19dump_c_fragment_ptxPf --------------------------
	.section	.nv.constant0._Z19dump_c_fragment_ptxPf,"a",@progbits
	.sectionflags	@""
	.align	4
.nv.constant0._Z19dump_c_fragment_ptxPf:
	.zero		904


//--------------------- SYMBOLS --------------------------

	.type		.nv.reservedSmem.offset0,@object
	.size		.nv.reservedSmem.offset0,0x4
